	.headerflags	@"EF_CUDA_TEXMODE_UNIFIED EF_CUDA_64BIT_ADDRESS EF_CUDA_ACCELERATORS EF_CUDA_SM90 EF_CUDA_VIRTUAL_SM(EF_CUDA_SM90)"
	.elftype	@"ET_EXEC"


//--------------------- .nv.info                  --------------------------
	.section	.nv.info,"",@"SHT_CUDA_INFO"
	.align	4


	//----- nvinfo : EIATTR_REGCOUNT
	.align		4
        /*0000*/ 	.byte	0x04, 0x2f
        /*0002*/ 	.short	(.L_3 - .L_2)
	.align		4
.L_2:
        /*0004*/ 	.word	index@(triton_poi_fused__native_batch_norm_legit_no_training_relu_16)
        /*0008*/ 	.word	0x0000001a


	//----- nvinfo : EIATTR_MIN_STACK_SIZE
	.align		4
.L_3:
        /*000c*/ 	.byte	0x04, 0x12
        /*000e*/ 	.short	(.L_5 - .L_4)
	.align		4
.L_4:
        /*0010*/ 	.word	index@(triton_poi_fused__native_batch_norm_legit_no_training_relu_16)
        /*0014*/ 	.word	0x00000000


	//----- nvinfo : EIATTR_FRAME_SIZE
	.align		4
.L_5:
        /*0018*/ 	.byte	0x04, 0x11
        /*001a*/ 	.short	(.L_7 - .L_6)
	.align		4
.L_6:
        /*001c*/ 	.word	index@(triton_poi_fused__native_batch_norm_legit_no_training_relu_16)
        /*0020*/ 	.word	0x00000000


	//----- nvinfo : EIATTR_MIN_STACK_SIZE
	.align		4
.L_7:
        /*0024*/ 	.byte	0x04, 0x12
        /*0026*/ 	.short	(.L_9 - .L_8)
	.align		4
.L_8:
        /*0028*/ 	.word	index@(triton_poi_fused__native_batch_norm_legit_no_training_relu_16)
        /*002c*/ 	.word	0x00000000
.L_9:


//--------------------- .nv.info.triton_poi_fused__native_batch_norm_legit_no_training_relu_16 --------------------------
	.section	.nv.info.triton_poi_fused__native_batch_norm_legit_no_training_relu_16,"",@"SHT_CUDA_INFO"
	.sectionflags	@""
	.align	4


	//----- nvinfo : EIATTR_CUDA_API_VERSION
	.align		4
        /*0000*/ 	.byte	0x04, 0x37
        /*0002*/ 	.short	(.L_11 - .L_10)
.L_10:
        /*0004*/ 	.word	0x0000007c


	//----- nvinfo : EIATTR_KPARAM_INFO
	.align		4
.L_11:
        /*0008*/ 	.byte	0x04, 0x17
        /*000a*/ 	.short	(.L_13 - .L_12)
.L_12:
        /*000c*/ 	.word	0x00000000
        /*0010*/ 	.short	0x0007
        /*0012*/ 	.short	0x0034
        /*0014*/ 	.byte	0x00, 0xf0, 0x11, 0x00


	//----- nvinfo : EIATTR_KPARAM_INFO
	.align		4
.L_13:
        /*0018*/ 	.byte	0x04, 0x17
        /*001a*/ 	.short	(.L_15 - .L_14)
.L_14:
        /*001c*/ 	.word	0x00000000
        /*0020*/ 	.short	0x0006
        /*0022*/ 	.short	0x0030
        /*0024*/ 	.byte	0x00, 0xf0, 0x11, 0x00


	//----- nvinfo : EIATTR_KPARAM_INFO
	.align		4
.L_15:
        /*0028*/ 	.byte	0x04, 0x17
        /*002a*/ 	.short	(.L_17 - .L_16)
.L_16:
        /*002c*/ 	.word	0x00000000
        /*0030*/ 	.short	0x0005
        /*0032*/ 	.short	0x0028
        /*0034*/ 	.byte	0x00, 0xf4, 0x21, 0x00


	//----- nvinfo : EIATTR_KPARAM_INFO
	.align		4
.L_17:
        /*0038*/ 	.byte	0x04, 0x17
        /*003a*/ 	.short	(.L_19 - .L_18)
.L_18:
        /*003c*/ 	.word	0x00000000
        /*0040*/ 	.short	0x0004
        /*0042*/ 	.short	0x0020
        /*0044*/ 	.byte	0x00, 0xf4, 0x21, 0x00


	//----- nvinfo : EIATTR_KPARAM_INFO
	.align		4
.L_19:
        /*0048*/ 	.byte	0x04, 0x17
        /*004a*/ 	.short	(.L_21 - .L_20)
.L_20:
        /*004c*/ 	.word	0x00000000
        /*0050*/ 	.short	0x0003
        /*0052*/ 	.short	0x0018
        /*0054*/ 	.byte	0x00, 0xf4, 0x21, 0x00


	//----- nvinfo : EIATTR_KPARAM_INFO
	.align		4
.L_21:
        /*0058*/ 	.byte	0x04, 0x17
        /*005a*/ 	.short	(.L_23 - .L_22)
.L_22:
        /*005c*/ 	.word	0x00000000
        /*0060*/ 	.short	0x0002
        /*0062*/ 	.short	0x0010
        /*0064*/ 	.byte	0x00, 0xf4, 0x21, 0x00


	//----- nvinfo : EIATTR_KPARAM_INFO
	.align		4
.L_23:
        /*0068*/ 	.byte	0x04, 0x17
        /*006a*/ 	.short	(.L_25 - .L_24)
.L_24:
        /*006c*/ 	.word	0x00000000
        /*0070*/ 	.short	0x0001
        /*0072*/ 	.short	0x0008
        /*0074*/ 	.byte	0x00, 0xf4, 0x21, 0x00


	//----- nvinfo : EIATTR_KPARAM_INFO
	.align		4
.L_25:
        /*0078*/ 	.byte	0x04, 0x17
        /*007a*/ 	.short	(.L_27 - .L_26)
.L_26:
        /*007c*/ 	.word	0x00000000
        /*0080*/ 	.short	0x0000
        /*0082*/ 	.short	0x0000
        /*0084*/ 	.byte	0x00, 0xf4, 0x21, 0x00


	//----- nvinfo : EIATTR_SPARSE_MMA_MASK
	.align		4
.L_27:
        /*0088*/ 	.byte	0x03, 0x50
        /*008a*/ 	.short	0x0000


	//----- nvinfo : EIATTR_MAXREG_COUNT
	.align		4
        /*008c*/ 	.byte	0x03, 0x1b
        /*008e*/ 	.short	0x00ff


	//----- nvinfo : EIATTR_EXIT_INSTR_OFFSETS
	.align		4
        /*0090*/ 	.byte	0x04, 0x1c
        /*0092*/ 	.short	(.L_29 - .L_28)


	//   ....[0]....
.L_28:
        /*0094*/ 	.word	0x00000720


	//   ....[1]....
        /*0098*/ 	.word	0x000007c0


	//----- nvinfo : EIATTR_REQNTID
	.align		4
.L_29:
        /*009c*/ 	.byte	0x04, 0x10
        /*009e*/ 	.short	(.L_31 - .L_30)
.L_30:
        /*00a0*/ 	.word	0x00000080
        /*00a4*/ 	.word	0x00000001
        /*00a8*/ 	.word	0x00000001


	//----- nvinfo : EIATTR_CBANK_PARAM_SIZE
	.align		4
.L_31:
        /*00ac*/ 	.byte	0x03, 0x19
        /*00ae*/ 	.short	0x0038


	//----- nvinfo : EIATTR_PARAM_CBANK
	.align		4
        /*00b0*/ 	.byte	0x04, 0x0a
        /*00b2*/ 	.short	(.L_33 - .L_32)
	.align		4
.L_32:
        /*00b4*/ 	.word	index@(.nv.constant0.triton_poi_fused__native_batch_norm_legit_no_training_relu_16)
        /*00b8*/ 	.short	0x0210
        /*00ba*/ 	.short	0x0038


	//----- nvinfo : EIATTR_SW_WAR
	.align		4
.L_33:
        /*00bc*/ 	.byte	0x04, 0x36
        /*00be*/ 	.short	(.L_35 - .L_34)
.L_34:
        /*00c0*/ 	.word	0x00000008
.L_35:


//--------------------- .nv.callgraph             --------------------------
	.section	.nv.callgraph,"",@"SHT_CUDA_CALLGRAPH"
	.align	4
	.sectionentsize	8
	.align		4
        /*0000*/ 	.word	0x00000000
	.align		4
        /*0004*/ 	.word	0xffffffff
	.align		4
        /*0008*/ 	.word	0x00000000
	.align		4
        /*000c*/ 	.word	0xfffffffe
	.align		4
        /*0010*/ 	.word	0x00000000
	.align		4
        /*0014*/ 	.word	0xfffffffd
	.align		4
        /*0018*/ 	.word	0x00000000
	.align		4
        /*001c*/ 	.word	0xfffffffc


//--------------------- .nv.constant4             --------------------------
	.section	.nv.constant4,"a",@progbits
	.align	8
	.align		8
.nv.constant4:
        /*0000*/ 	.dword	_$_str
	.align		8
        /*0008*/ 	.dword	_$_str_$_2


//--------------------- .text.triton_poi_fused__native_batch_norm_legit_no_training_relu_16 --------------------------
	.section	.text.triton_poi_fused__native_batch_norm_legit_no_training_relu_16,"ax",@progbits
	.sectionflags	@"SHF_BARRIERS=1"
	.align	128
        .global         triton_poi_fused__native_batch_norm_legit_no_training_relu_16
        .type           triton_poi_fused__native_batch_norm_legit_no_training_relu_16,@function
        .size           triton_poi_fused__native_batch_norm_legit_no_training_relu_16,(.L_x_1 - triton_poi_fused__native_batch_norm_legit_no_training_relu_16)
        .other          triton_poi_fused__native_batch_norm_legit_no_training_relu_16,@"STO_CUDA_ENTRY STV_DEFAULT"
triton_poi_fused__native_batch_norm_legit_no_training_relu_16:
.text.triton_poi_fused__native_batch_norm_legit_no_training_relu_16:
[----:B------:R-:W0:Y:S01]  /*0000*/  LDC R1, c[0x0][0x28] ;  /* 0x00000a00ff017b82 */ /* 0x000e220000000800 */
[----:B------:R-:W1:Y:S07]  /*0010*/  S2R R6, SR_CTAID.Y ;  /* 0x0000000000067919 */ /* 0x000e6e0000002600 */
[----:B------:R-:W2:Y:S01]  /*0020*/  LDC.64 R8, c[0x0][0x220] ;  /* 0x00008800ff087b82 */ /* 0x000ea20000000a00 */
[----:B------:R-:W-:Y:S01]  /*0030*/  ULDC.64 UR6, c[0x0][0x208] ;  /* 0x0000820000067ab9 */ /* 0x000fe20000000a00 */
[----:B------:R-:W3:Y:S06]  /*0040*/  S2R R7, SR_TID.X ;  /* 0x0000000000077919 */ /* 0x000eec0000002100 */
[----:B------:R-:W4:Y:S08]  /*0050*/  LDC.64 R4, c[0x0][0x210] ;  /* 0x00008400ff047b82 */ /* 0x000f300000000a00 */
[----:B------:R-:W5:Y:S08]  /*0060*/  LDC.64 R18, c[0x0][0x218] ;  /* 0x00008600ff127b82 */ /* 0x000f700000000a00 */
[----:B------:R-:W4:Y:S01]  /*0070*/  LDC.64 R16, c[0x0][0x228] ;  /* 0x00008a00ff107b82 */ /* 0x000f220000000a00 */
[----:B-1----:R-:W-:-:S07]  /*0080*/  IMAD.SHL.U32 R6, R6, 0x8, RZ ;  /* 0x0000000806067824 */ /* 0x002fce00078e00ff */
[----:B------:R-:W1:Y:S01]  /*0090*/  LDC.64 R10, c[0x0][0x230] ;  /* 0x00008c00ff0a7b82 */ /* 0x000e620000000a00 */
[----:B---3--:R-:W-:-:S05]  /*00a0*/  IMAD.SHL.U32 R3, R7, 0x2, RZ ;  /* 0x0000000207037824 */ /* 0x008fca00078e00ff */
[----:B------:R-:W-:-:S04]  /*00b0*/  LOP3.LUT R12, R6, 0x6, R3, 0xf8, !PT ;  /* 0x00000006060c7812 */ /* 0x000fc800078ef803 */
[C---:B------:R-:W-:Y:S01]  /*00c0*/  ISETP.GE.AND P1, PT, R12.reuse, 0x300, PT ;  /* 0x000003000c00780c */ /* 0x040fe20003f26270 */
[----:B------:R-:W-:-:S05]  /*00d0*/  IMAD.HI R0, R12, 0x2aaaaaab, RZ ;  /* 0x2aaaaaab0c007827 */ /* 0x000fca00078e02ff */
[----:B------:R-:W-:-:S04]  /*00e0*/  SHF.R.U32.HI R3, RZ, 0x1f, R0 ;  /* 0x0000001fff037819 */ /* 0x000fc80000011600 */
[----:B------:R-:W-:Y:S02]  /*00f0*/  LEA.HI.SX32 R21, R0, R3, 0x1b ;  /* 0x0000000300157211 */ /* 0x000fe400078fdaff */
[----:B------:R-:W-:Y:S01]  /*0100*/  CS2R R2, SRZ ;  /* 0x0000000000027805 */ /* 0x000fe2000001ff00 */
[----:B------:R-:W3:Y:S02]  /*0110*/  S2R R0, SR_CTAID.X ;  /* 0x0000000000007919 */ /* 0x000ee40000002500 */
[----:B------:R-:W-:-:S04]  /*0120*/  IMAD R15, R21, -0xc0, R12 ;  /* 0xffffff40150f7824 */ /* 0x000fc800078e020c */
[----:B--2---:R-:W-:-:S05]  /*0130*/  IMAD.WIDE R8, R15, 0x4, R8 ;  /* 0x000000040f087825 */ /* 0x004fca00078e0208 */
[----:B------:R2:W4:Y:S01]  /*0140*/  @!P1 LDG.E.EL.64 R2, desc[UR6][R8.64] ;  /* 0x0000000608029981 */ /* 0x000522000c2e1b00 */
[----:B------:R-:W-:Y:S01]  /*0150*/  SHF.R.U32.HI R13, RZ, 0x2, R7 ;  /* 0x00000002ff0d7819 */ /* 0x000fe20000011607 */
[----:B-----5:R-:W-:-:S03]  /*0160*/  IMAD.WIDE R18, R15, 0x4, R18 ;  /* 0x000000040f127825 */ /* 0x020fc600078e0212 */
[----:B------:R-:W-:Y:S02]  /*0170*/  SGXT.U32 R13, R13, 0x5 ;  /* 0x000000050d0d781a */ /* 0x000fe40000000000 */
[----:B--2---:R-:W-:Y:S01]  /*0180*/  CS2R R8, SRZ ;  /* 0x0000000000087805 */ /* 0x004fe2000001ff00 */
[----:B---3--:R-:W-:-:S05]  /*0190*/  IMAD.SHL.U32 R0, R0, 0x20, RZ ;  /* 0x0000002000007824 */ /* 0x008fca00078e00ff */
[----:B------:R-:W2:Y:S01]  /*01a0*/  @!P1 LDG.E.EL.64 R8, desc[UR6][R18.64] ;  /* 0x0000000612089981 */ /* 0x000ea2000c2e1b00 */
[----:B------:R-:W-:-:S04]  /*01b0*/  LOP3.LUT R14, R0, R13, RZ, 0xfc, !PT ;  /* 0x0000000d000e7212 */ /* 0x000fc800078efcff */
[C---:B------:R-:W-:Y:S01]  /*01c0*/  ISETP.GE.AND P0, PT, R14.reuse, 0x19, PT ;  /* 0x000000190e00780c */ /* 0x040fe20003f06270 */
[----:B------:R-:W-:-:S03]  /*01d0*/  IMAD R14, R14, 0xc0, R15 ;  /* 0x000000c00e0e7824 */ /* 0x000fc600078e020f */
[----:B------:R-:W-:Y:S01]  /*01e0*/  ISETP.LT.AND P0, PT, R12, 0x300, !P0 ;  /* 0x000003000c00780c */ /* 0x000fe20004701270 */
[----:B------:R-:W-:-:S04]  /*01f0*/  IMAD R21, R21, 0x12c0, R14 ;  /* 0x000012c015157824 */ /* 0x000fc800078e020e */
[----:B----4-:R-:W-:Y:S01]  /*0200*/  IMAD.WIDE R20, R21, 0x4, R4 ;  /* 0x0000000415147825 */ /* 0x010fe200078e0204 */
[----:B------:R-:W-:-:S03]  /*0210*/  CS2R R4, SRZ ;  /* 0x0000000000047805 */ /* 0x000fc6000001ff00 */
[----:B0-----:R-:W-:-:S04]  /*0220*/  IMAD.WIDE R16, R15, 0x4, R16 ;  /* 0x000000040f107825 */ /* 0x001fc800078e0210 */
[----:B------:R-:W2:Y:S01]  /*0230*/  @P0 LDG.E.EL.64 R4, desc[UR6][R20.64] ;  /* 0x0000000614040981 */ /* 0x000ea2000c2e1b00 */
[----:B-1----:R-:W-:Y:S01]  /*0240*/  IMAD.WIDE R22, R15, 0x4, R10 ;  /* 0x000000040f167825 */ /* 0x002fe200078e020a */
[----:B------:R-:W-:Y:S02]  /*0250*/  CS2R R10, SRZ ;  /* 0x00000000000a7805 */ /* 0x000fe4000001ff00 */
[----:B------:R-:W-:-:S04]  /*0260*/  CS2R R14, SRZ ;  /* 0x00000000000e7805 */ /* 0x000fc8000001ff00 */
[----:B------:R0:W3:Y:S04]  /*0270*/  @!P1 LDG.E.EL.64 R10, desc[UR6][R16.64] ;  /* 0x00000006100a9981 */ /* 0x0000e8000c2e1b00 */
[----:B------:R-:W3:Y:S01]  /*0280*/  @!P1 LDG.E.EL.64 R14, desc[UR6][R22.64] ;  /* 0x00000006160e9981 */ /* 0x000ee2000c2e1b00 */
[----:B------:R-:W1:Y:S01]  /*0290*/  S2UR UR5, SR_CgaCtaId ;  /* 0x00000000000579c3 */ /* 0x000e620000008800 */
[----:B0-----:R-:W-:Y:S01]  /*02a0*/  IMAD.MOV.U32 R17, RZ, RZ, 0x3e800000 ;  /* 0x3e800000ff117424 */ /* 0x001fe200078e00ff */
[----:B------:R-:W-:Y:S02]  /*02b0*/  UMOV UR4, 0x400 ;  /* 0x0000040000047882 */ /* 0x000fe40000000000 */
[----:B-1----:R-:W-:Y:S01]  /*02c0*/  UPRMT UR4, UR5, 0x654, UR4 ;  /* 0x0000065405047896 */ /* 0x002fe20008000004 */
[----:B------:R-:W-:Y:S01]  /*02d0*/  LOP3.LUT R0, R0, 0x1f, R7, 0xf8, !PT ;  /* 0x0000001f00007812 */ /* 0x000fe200078ef807 */
[----:B------:R-:W-:Y:S01]  /*02e0*/  FADD R2, R2, 9.9999997473787516356e-06 ;  /* 0x3727c5ac02027421 */ /* 0x000fe20000000000 */
[----:B------:R-:W-:-:S03]  /*02f0*/  FADD R3, R3, 9.9999997473787516356e-06 ;  /* 0x3727c5ac03037421 */ /* 0x000fc60000000000 */
[----:B------:R-:W0:Y:S08]  /*0300*/  MUFU.SQRT R12, R2 ;  /* 0x00000002000c7308 */ /* 0x000e300000002000 */
[----:B------:R-:W1:Y:S01]  /*0310*/  MUFU.SQRT R18, R3 ;  /* 0x0000000300127308 */ /* 0x000e620000002000 */
[C---:B0-----:R-:W-:Y:S02]  /*0320*/  FSETP.GT.AND P0, PT, R12.reuse, 8.50705917302346158658e+37, PT ;  /* 0x7e8000000c00780b */ /* 0x041fe40003f04000 */
[----:B------:R-:W-:-:S02]  /*0330*/  FSETP.GEU.AND P2, PT, R12, 1.175494350822287508e-38, PT ;  /* 0x008000000c00780b */ /* 0x000fc40003f4e000 */
[C---:B-1----:R-:W-:Y:S02]  /*0340*/  FSETP.GT.AND P1, PT, R18.reuse, 8.50705917302346158658e+37, PT ;  /* 0x7e8000001200780b */ /* 0x042fe40003f24000 */
[----:B------:R-:W-:-:S07]  /*0350*/  FSETP.GEU.AND P3, PT, R18, 1.175494350822287508e-38, PT ;  /* 0x008000001200780b */ /* 0x000fce0003f6e000 */
[----:B------:R-:W-:-:S04]  /*0360*/  @P0 FMUL R12, R12, 0.25 ;  /* 0x3e8000000c0c0820 */ /* 0x000fc80000400000 */
[----:B------:R-:W-:Y:S01]  /*0370*/  @!P2 FMUL R12, R12, 16777216 ;  /* 0x4b8000000c0ca820 */ /* 0x000fe20000400000 */
[----:B------:R-:W-:-:S04]  /*0380*/  @P1 FMUL R18, R18, 0.25 ;  /* 0x3e80000012121820 */ /* 0x000fc80000400000 */
[----:B------:R-:W-:Y:S01]  /*0390*/  @!P3 FMUL R18, R18, 16777216 ;  /* 0x4b8000001212b820 */ /* 0x000fe20000400000 */
[----:B------:R-:W0:Y:S01]  /*03a0*/  MUFU.RCP R12, R12 ;  /* 0x0000000c000c7308 */ /* 0x000e220000001000 */
[----:B------:R-:W-:-:S07]  /*03b0*/  FSEL R3, R17, 1, P0 ;  /* 0x3f80000011037808 */ /* 0x000fce0000000000 */
[----:B------:R-:W1:Y:S01]  /*03c0*/  MUFU.RCP R18, R18 ;  /* 0x0000001200127308 */ /* 0x000e620000001000 */
[----:B------:R-:W-:Y:S01]  /*03d0*/  FSEL R17, R17, 1, P1 ;  /* 0x3f80000011117808 */ /* 0x000fe20000800000 */
[----:B------:R-:W-:Y:S01]  /*03e0*/  @!P2 FMUL R3, R3, 16777216 ;  /* 0x4b8000000303a820 */ /* 0x000fe20000400000 */
[----:B--2---:R-:W-:-:S03]  /*03f0*/  FADD R4, -R8, R4 ;  /* 0x0000000408047221 */ /* 0x004fc60000000100 */
[----:B------:R-:W-:Y:S01]  /*0400*/  @!P3 FMUL R17, R17, 16777216 ;  /* 0x4b8000001111b820 */ /* 0x000fe20000400000 */
[----:B0-----:R-:W-:Y:S01]  /*0410*/  FMUL R3, R12, R3 ;  /* 0x000000030c037220 */ /* 0x001fe20000400000 */
[----:B------:R-:W-:Y:S02]  /*0420*/  IMAD.SHL.U32 R8, R7, 0x40, RZ ;  /* 0x0000004007087824 */ /* 0x000fe400078e00ff */
[----:B------:R-:W-:Y:S01]  /*0430*/  FADD R5, -R9, R5 ;  /* 0x0000000509057221 */ /* 0x000fe20000000100 */
[----:B------:R-:W-:Y:S01]  /*0440*/  FMUL R3, R4, R3 ;  /* 0x0000000304037220 */ /* 0x000fe20000400000 */
[----:B-1----:R-:W-:Y:S01]  /*0450*/  FMUL R2, R18, R17 ;  /* 0x0000001112027220 */ /* 0x002fe20000400000 */
[----:B------:R-:W-:-:S03]  /*0460*/  LOP3.LUT R8, R8, 0xc0, RZ, 0xc0, !PT ;  /* 0x000000c008087812 */ /* 0x000fc600078ec0ff */
[----:B------:R-:W-:Y:S01]  /*0470*/  FMUL R2, R5, R2 ;  /* 0x0000000205027220 */ /* 0x000fe20000400000 */
[----:B---3--:R-:W-:Y:S01]  /*0480*/  FFMA R3, R3, R10, R14 ;  /* 0x0000000a03037223 */ /* 0x008fe2000000000e */
[----:B------:R-:W-:Y:S02]  /*0490*/  LOP3.LUT R4, R8, 0x20, RZ, 0xfc, !PT ;  /* 0x0000002008047812 */ /* 0x000fe400078efcff */
[----:B------:R-:W-:Y:S01]  /*04a0*/  FFMA R2, R2, R11, R15 ;  /* 0x0000000b02027223 */ /* 0x000fe2000000000f */
[C---:B------:R-:W-:Y:S02]  /*04b0*/  LOP3.LUT R13, R8.reuse, R13, RZ, 0xfc, !PT ;  /* 0x0000000d080d7212 */ /* 0x040fe400078efcff */
[----:B------:R-:W-:Y:S02]  /*04c0*/  LEA.HI R8, R8, UR4, RZ, 0x1d ;  /* 0x0000000408087c11 */ /* 0x000fe4000f8fe8ff */
[----:B------:R-:W-:Y:S02]  /*04d0*/  LEA.HI R4, R4, UR4, RZ, 0x1d ;  /* 0x0000000404047c11 */ /* 0x000fe4000f8fe8ff */
[----:B------:R-:W-:-:S02]  /*04e0*/  FSETP.GEU.AND P0, PT, R3, RZ, PT ;  /* 0x000000ff0300720b */ /* 0x000fc40003f0e000 */
[C---:B------:R-:W-:Y:S01]  /*04f0*/  FSETP.GEU.AND P1, PT, R2.reuse, RZ, PT ;  /* 0x000000ff0200720b */ /* 0x040fe20003f2e000 */
[----:B------:R-:W-:Y:S01]  /*0500*/  IMAD R12, R13, 0x4, R8 ;  /* 0x000000040d0c7824 */ /* 0x000fe200078e0208 */
[----:B------:R-:W-:Y:S01]  /*0510*/  FSEL R9, R3, RZ, P0 ;  /* 0x000000ff03097208 */ /* 0x000fe20000000000 */
[----:B------:R-:W-:Y:S01]  /*0520*/  IMAD R13, R13, 0x4, R4 ;  /* 0x000000040d0d7824 */ /* 0x000fe200078e0204 */
[----:B------:R-:W-:-:S03]  /*0530*/  FSEL R10, R2, RZ, P1 ;  /* 0x000000ff020a7208 */ /* 0x000fc60000800000 */
[----:B------:R0:W-:Y:S04]  /*0540*/  STS [R12], R9 ;  /* 0x000000090c007388 */ /* 0x0001e80000000800 */
[----:B------:R-:W-:Y:S01]  /*0550*/  STS [R13+0x80], R10 ;  /* 0x0000800a0d007388 */ /* 0x000fe20000000800 */
[----:B------:R-:W-:-:S04]  /*0560*/  SHF.R.U32.HI R5, RZ, 0x3, R7 ;  /* 0x00000003ff057819 */ /* 0x000fc80000011607 */
[----:B------:R-:W-:Y:S02]  /*0570*/  LOP3.LUT R5, R5, 0xc, RZ, 0xc0, !PT ;  /* 0x0000000c05057812 */ /* 0x000fe400078ec0ff */
[----:B------:R-:W-:-:S03]  /*0580*/  LOP3.LUT R4, R7, 0x7f, RZ, 0xc0, !PT ;  /* 0x0000007f07047812 */ /* 0x000fc600078ec0ff */
[----:B------:R-:W-:Y:S01]  /*0590*/  VIADD R5, R5, UR4 ;  /* 0x0000000405057c36 */ /* 0x000fe20008000000 */
[----:B------:R-:W-:-:S03]  /*05a0*/  SHF.R.U32.HI R3, RZ, 0x5, R7 ;  /* 0x00000005ff037819 */ /* 0x000fc60000011607 */
[----:B------:R-:W-:Y:S01]  /*05b0*/  IMAD R11, R4, 0x4, R5 ;  /* 0x00000004040b7824 */ /* 0x000fe200078e0205 */
[----:B------:R-:W-:Y:S01]  /*05c0*/  BAR.SYNC.DEFER_BLOCKING 0x0 ;  /* 0x0000000000007b1d */ /* 0x000fe20000010000 */
[----:B------:R-:W-:-:S04]  /*05d0*/  SGXT.U32 R3, R3, 0x2 ;  /* 0x000000020303781a */ /* 0x000fc80000000000 */
[----:B------:R-:W-:-:S03]  /*05e0*/  LOP3.LUT R6, R3, R6, RZ, 0xfc, !PT ;  /* 0x0000000603067212 */ /* 0x000fc600078efcff */
[----:B------:R-:W1:Y:S02]  /*05f0*/  LDC.64 R2, c[0x0][0x238] ;  /* 0x00008e00ff027b82 */ /* 0x000e640000000a00 */
[----:B------:R-:W-:Y:S01]  /*0600*/  IMAD.HI R5, R6, 0x2aaaaaab, RZ ;  /* 0x2aaaaaab06057827 */ /* 0x000fe200078e02ff */
[----:B------:R-:W2:Y:S04]  /*0610*/  LDS R11, [R11] ;  /* 0x000000000b0b7984 */ /* 0x000ea80000000800 */
[----:B------:R-:W-:-:S04]  /*0620*/  SHF.R.U32.HI R8, RZ, 0x1f, R5 ;  /* 0x0000001fff087819 */ /* 0x000fc80000011605 */
[----:B------:R-:W-:Y:S02]  /*0630*/  LEA.HI.SX32 R7, R5, R8, 0x1b ;  /* 0x0000000805077211 */ /* 0x000fe400078fdaff */
[----:B------:R-:W-:-:S03]  /*0640*/  LOP3.LUT R8, R4, 0x80, RZ, 0xfc, !PT ;  /* 0x0000008004087812 */ /* 0x000fc600078efcff */
[----:B------:R-:W-:Y:S01]  /*0650*/  IMAD R5, R7, -0xc0, R6 ;  /* 0xffffff4007057824 */ /* 0x000fe200078e0206 */
[----:B0-----:R-:W-:Y:S02]  /*0660*/  SHF.R.U32.HI R9, RZ, 0x3, R8 ;  /* 0x00000003ff097819 */ /* 0x001fe40000011608 */
[----:B------:R-:W-:Y:S01]  /*0670*/  ISETP.GE.AND P0, PT, R0, 0x19, PT ;  /* 0x000000190000780c */ /* 0x000fe20003f06270 */
[----:B------:R-:W-:Y:S01]  /*0680*/  IMAD R8, R5, 0x19, R0 ;  /* 0x0000001905087824 */ /* 0x000fe200078e0200 */
[C---:B------:R-:W-:Y:S02]  /*0690*/  LOP3.LUT R5, R6.reuse, 0x4, RZ, 0xfc, !PT ;  /* 0x0000000406057812 */ /* 0x040fe400078efcff */
[----:B------:R-:W-:Y:S02]  /*06a0*/  ISETP.LT.AND P1, PT, R6, 0x300, !P0 ;  /* 0x000003000600780c */ /* 0x000fe40004721270 */
[----:B------:R-:W-:Y:S01]  /*06b0*/  ISETP.LT.AND P0, PT, R5, 0x300, !P0 ;  /* 0x000003000500780c */ /* 0x000fe20004701270 */
[----:B------:R-:W-:Y:S01]  /*06c0*/  IMAD R7, R7, 0x2580, R8 ;  /* 0x0000258007077824 */ /* 0x000fe200078e0208 */
[----:B------:R-:W-:-:S03]  /*06d0*/  LOP3.LUT R9, R9, 0x1c, RZ, 0xc0, !PT ;  /* 0x0000001c09097812 */ /* 0x000fc600078ec0ff */
[----:B-1----:R-:W-:-:S04]  /*06e0*/  IMAD.WIDE R6, R7, 0x4, R2 ;  /* 0x0000000407067825 */ /* 0x002fc800078e0202 */
[----:B------:R-:W-:-:S04]  /*06f0*/  VIADD R9, R9, UR4 ;  /* 0x0000000409097c36 */ /* 0x000fc80008000000 */
[----:B------:R-:W-:Y:S01]  /*0700*/  IMAD R9, R4, 0x4, R9 ;  /* 0x0000000404097824 */ /* 0x000fe200078e0209 */
[----:B--2---:R0:W-:Y:S02]  /*0710*/  @P1 STG.E desc[UR6][R6.64], R11 ;  /* 0x0000000b06001986 */ /* 0x0041e4000c101906 */
[----:B0-----:R-:W-:Y:S05]  /*0720*/  @!P0 EXIT ;  /* 0x000000000000894d */ /* 0x001fea0003800000 */
[----:B------:R-:W1:Y:S01]  /*0730*/  LDS R9, [R9+0x200] ;  /* 0x0002000009097984 */ /* 0x000e620000000800 */
[----:B------:R-:W-:-:S05]  /*0740*/  IMAD.HI R4, R5, 0x2aaaaaab, RZ ;  /* 0x2aaaaaab05047827 */ /* 0x000fca00078e02ff */
[----:B0-----:R-:W-:-:S04]  /*0750*/  SHF.R.U32.HI R7, RZ, 0x1f, R4 ;  /* 0x0000001fff077819 */ /* 0x001fc80000011604 */
[----:B------:R-:W-:-:S05]  /*0760*/  LEA.HI.SX32 R4, R4, R7, 0x1b ;  /* 0x0000000704047211 */ /* 0x000fca00078fdaff */
[----:B------:R-:W-:-:S04]  /*0770*/  IMAD R5, R4, -0xc0, R5 ;  /* 0xffffff4004057824 */ /* 0x000fc800078e0205 */
[----:B------:R-:W-:-:S04]  /*0780*/  IMAD R5, R5, 0x19, R0 ;  /* 0x0000001905057824 */ /* 0x000fc800078e0200 */
[----:B------:R-:W-:-:S04]  /*0790*/  IMAD R5, R4, 0x2580, R5 ;  /* 0x0000258004057824 */ /* 0x000fc800078e0205 */
[----:B------:R-:W-:-:S05]  /*07a0*/  IMAD.WIDE R2, R5, 0x4, R2 ;  /* 0x0000000405027825 */ /* 0x000fca00078e0202 */
[----:B-1----:R-:W-:Y:S01]  /*07b0*/  STG.E desc[UR6][R2.64], R9 ;  /* 0x0000000902007986 */ /* 0x002fe2000c101906 */
[----:B------:R-:W-:Y:S05]  /*07c0*/  EXIT ;  /* 0x000000000000794d */ /* 0x000fea0003800000 */
.L_x_0:
[----:B------:R-:W-:-:S00]  /*07d0*/  BRA `(.L_x_0) ;  /* 0xfffffffc00fc7947 */ /* 0x000fc0000383ffff */
[----:B------:R-:W-:-:S00]  /*07e0*/  NOP ;  /* 0x0000000000007918 */ /* 0x000fc00000000000 */
        /* <DEDUP_REMOVED lines=9> */
.L_x_1:


//--------------------- .nv.global.init           --------------------------
	.section	.nv.global.init,"aw",@progbits
.nv.global.init:
	.type		_$_str,@object
	.size		_$_str,(_$_str_$_2 - _$_str)
_$_str:
        /*0000*/ 	.byte	0x5f, 0x5f, 0x43, 0x55, 0x44, 0x41, 0x5f, 0x46, 0x54, 0x5a, 0x00
	.type		_$_str_$_2,@object
	.size		_$_str_$_2,(.L_1 - _$_str_$_2)
_$_str_$_2:
        /*000b*/ 	.byte	0x5f, 0x5f, 0x43, 0x55, 0x44, 0x41, 0x5f, 0x50, 0x52, 0x45, 0x43, 0x5f, 0x53, 0x51, 0x52, 0x54
        /*001b*/ 	.byte	0x00
.L_1:


//--------------------- .nv.shared.triton_poi_fused__native_batch_norm_legit_no_training_relu_16 --------------------------
	.section	.nv.shared.triton_poi_fused__native_batch_norm_legit_no_training_relu_16,"aw",@nobits
	.sectionflags	@""
	.align	16
	.zero		1024


//--------------------- .nv.constant0.triton_poi_fused__native_batch_norm_legit_no_training_relu_16 --------------------------
	.section	.nv.constant0.triton_poi_fused__native_batch_norm_legit_no_training_relu_16,"a",@progbits
	.sectionflags	@""
	.align	4
.nv.constant0.triton_poi_fused__native_batch_norm_legit_no_training_relu_16:
	.zero		584
